	.headerflags	@"EF_CUDA_TEXMODE_UNIFIED EF_CUDA_64BIT_ADDRESS EF_CUDA_ACCELERATORS EF_CUDA_SM90 EF_CUDA_VIRTUAL_SM(EF_CUDA_SM90)"
	.elftype	@"ET_EXEC"


//--------------------- .nv.info                  --------------------------
	.section	.nv.info,"",@"SHT_CUDA_INFO"
	.align	4


	//----- nvinfo : EIATTR_REGCOUNT
	.align		4
        /*0000*/ 	.byte	0x04, 0x2f
        /*0002*/ 	.short	(.L_3 - .L_2)
	.align		4
.L_2:
        /*0004*/ 	.word	index@(triton_poi_fused__native_batch_norm_legit_no_training_convolution_hardtanh_13)
        /*0008*/ 	.word	0x0000001e


	//----- nvinfo : EIATTR_MIN_STACK_SIZE
	.align		4
.L_3:
        /*000c*/ 	.byte	0x04, 0x12
        /*000e*/ 	.short	(.L_5 - .L_4)
	.align		4
.L_4:
        /*0010*/ 	.word	index@(triton_poi_fused__native_batch_norm_legit_no_training_convolution_hardtanh_13)
        /*0014*/ 	.word	0x00000000


	//----- nvinfo : EIATTR_FRAME_SIZE
	.align		4
.L_5:
        /*0018*/ 	.byte	0x04, 0x11
        /*001a*/ 	.short	(.L_7 - .L_6)
	.align		4
.L_6:
        /*001c*/ 	.word	index@(triton_poi_fused__native_batch_norm_legit_no_training_convolution_hardtanh_13)
        /*0020*/ 	.word	0x00000000


	//----- nvinfo : EIATTR_MIN_STACK_SIZE
	.align		4
.L_7:
        /*0024*/ 	.byte	0x04, 0x12
        /*0026*/ 	.short	(.L_9 - .L_8)
	.align		4
.L_8:
        /*0028*/ 	.word	index@(triton_poi_fused__native_batch_norm_legit_no_training_convolution_hardtanh_13)
        /*002c*/ 	.word	0x00000000
.L_9:


//--------------------- .nv.info.triton_poi_fused__native_batch_norm_legit_no_training_convolution_hardtanh_13 --------------------------
	.section	.nv.info.triton_poi_fused__native_batch_norm_legit_no_training_convolution_hardtanh_13,"",@"SHT_CUDA_INFO"
	.sectionflags	@""
	.align	4


	//----- nvinfo : EIATTR_CUDA_API_VERSION
	.align		4
        /*0000*/ 	.byte	0x04, 0x37
        /*0002*/ 	.short	(.L_11 - .L_10)
.L_10:
        /*0004*/ 	.word	0x0000007c


	//----- nvinfo : EIATTR_KPARAM_INFO
	.align		4
.L_11:
        /*0008*/ 	.byte	0x04, 0x17
        /*000a*/ 	.short	(.L_13 - .L_12)
.L_12:
        /*000c*/ 	.word	0x00000000
        /*0010*/ 	.short	0x0008
        /*0012*/ 	.short	0x003c
        /*0014*/ 	.byte	0x00, 0xf0, 0x11, 0x00


	//----- nvinfo : EIATTR_KPARAM_INFO
	.align		4
.L_13:
        /*0018*/ 	.byte	0x04, 0x17
        /*001a*/ 	.short	(.L_15 - .L_14)
.L_14:
        /*001c*/ 	.word	0x00000000
        /*0020*/ 	.short	0x0007
        /*0022*/ 	.short	0x0038
        /*0024*/ 	.byte	0x00, 0xf0, 0x11, 0x00


	//----- nvinfo : EIATTR_KPARAM_INFO
	.align		4
.L_15:
        /*0028*/ 	.byte	0x04, 0x17
        /*002a*/ 	.short	(.L_17 - .L_16)
.L_16:
        /*002c*/ 	.word	0x00000000
        /*0030*/ 	.short	0x0006
        /*0032*/ 	.short	0x0030
        /*0034*/ 	.byte	0x00, 0xf4, 0x21, 0x00


	//----- nvinfo : EIATTR_KPARAM_INFO
	.align		4
.L_17:
        /*0038*/ 	.byte	0x04, 0x17
        /*003a*/ 	.short	(.L_19 - .L_18)
.L_18:
        /*003c*/ 	.word	0x00000000
        /*0040*/ 	.short	0x0005
        /*0042*/ 	.short	0x0028
        /*0044*/ 	.byte	0x00, 0xf4, 0x21, 0x00


	//----- nvinfo : EIATTR_KPARAM_INFO
	.align		4
.L_19:
        /*0048*/ 	.byte	0x04, 0x17
        /*004a*/ 	.short	(.L_21 - .L_20)
.L_20:
        /*004c*/ 	.word	0x00000000
        /*0050*/ 	.short	0x0004
        /*0052*/ 	.short	0x0020
        /*0054*/ 	.byte	0x00, 0xf4, 0x21, 0x00


	//----- nvinfo : EIATTR_KPARAM_INFO
	.align		4
.L_21:
        /*0058*/ 	.byte	0x04, 0x17
        /*005a*/ 	.short	(.L_23 - .L_22)
.L_22:
        /*005c*/ 	.word	0x00000000
        /*0060*/ 	.short	0x0003
        /*0062*/ 	.short	0x0018
        /*0064*/ 	.byte	0x00, 0xf4, 0x21, 0x00


	//----- nvinfo : EIATTR_KPARAM_INFO
	.align		4
.L_23:
        /*0068*/ 	.byte	0x04, 0x17
        /*006a*/ 	.short	(.L_25 - .L_24)
.L_24:
        /*006c*/ 	.word	0x00000000
        /*0070*/ 	.short	0x0002
        /*0072*/ 	.short	0x0010
        /*0074*/ 	.byte	0x00, 0xf4, 0x21, 0x00


	//----- nvinfo : EIATTR_KPARAM_INFO
	.align		4
.L_25:
        /*0078*/ 	.byte	0x04, 0x17
        /*007a*/ 	.short	(.L_27 - .L_26)
.L_26:
        /*007c*/ 	.word	0x00000000
        /*0080*/ 	.short	0x0001
        /*0082*/ 	.short	0x0008
        /*0084*/ 	.byte	0x00, 0xf4, 0x21, 0x00


	//----- nvinfo : EIATTR_KPARAM_INFO
	.align		4
.L_27:
        /*0088*/ 	.byte	0x04, 0x17
        /*008a*/ 	.short	(.L_29 - .L_28)
.L_28:
        /*008c*/ 	.word	0x00000000
        /*0090*/ 	.short	0x0000
        /*0092*/ 	.short	0x0000
        /*0094*/ 	.byte	0x00, 0xf4, 0x21, 0x00


	//----- nvinfo : EIATTR_SPARSE_MMA_MASK
	.align		4
.L_29:
        /*0098*/ 	.byte	0x03, 0x50
        /*009a*/ 	.short	0x0000


	//----- nvinfo : EIATTR_MAXREG_COUNT
	.align		4
        /*009c*/ 	.byte	0x03, 0x1b
        /*009e*/ 	.short	0x00ff


	//----- nvinfo : EIATTR_EXIT_INSTR_OFFSETS
	.align		4
        /*00a0*/ 	.byte	0x04, 0x1c
        /*00a2*/ 	.short	(.L_31 - .L_30)


	//   ....[0]....
.L_30:
        /*00a4*/ 	.word	0x00000960


	//   ....[1]....
        /*00a8*/ 	.word	0x00000980


	//----- nvinfo : EIATTR_REQNTID
	.align		4
.L_31:
        /*00ac*/ 	.byte	0x04, 0x10
        /*00ae*/ 	.short	(.L_33 - .L_32)
.L_32:
        /*00b0*/ 	.word	0x00000080
        /*00b4*/ 	.word	0x00000001
        /*00b8*/ 	.word	0x00000001


	//----- nvinfo : EIATTR_CBANK_PARAM_SIZE
	.align		4
.L_33:
        /*00bc*/ 	.byte	0x03, 0x19
        /*00be*/ 	.short	0x0040


	//----- nvinfo : EIATTR_PARAM_CBANK
	.align		4
        /*00c0*/ 	.byte	0x04, 0x0a
        /*00c2*/ 	.short	(.L_35 - .L_34)
	.align		4
.L_34:
        /*00c4*/ 	.word	index@(.nv.constant0.triton_poi_fused__native_batch_norm_legit_no_training_convolution_hardtanh_13)
        /*00c8*/ 	.short	0x0210
        /*00ca*/ 	.short	0x0040


	//----- nvinfo : EIATTR_SW_WAR
	.align		4
.L_35:
        /*00cc*/ 	.byte	0x04, 0x36
        /*00ce*/ 	.short	(.L_37 - .L_36)
.L_36:
        /*00d0*/ 	.word	0x00000008
.L_37:


//--------------------- .nv.callgraph             --------------------------
	.section	.nv.callgraph,"",@"SHT_CUDA_CALLGRAPH"
	.align	4
	.sectionentsize	8
	.align		4
        /*0000*/ 	.word	0x00000000
	.align		4
        /*0004*/ 	.word	0xffffffff
	.align		4
        /*0008*/ 	.word	0x00000000
	.align		4
        /*000c*/ 	.word	0xfffffffe
	.align		4
        /*0010*/ 	.word	0x00000000
	.align		4
        /*0014*/ 	.word	0xfffffffd
	.align		4
        /*0018*/ 	.word	0x00000000
	.align		4
        /*001c*/ 	.word	0xfffffffc


//--------------------- .nv.constant4             --------------------------
	.section	.nv.constant4,"a",@progbits
	.align	8
	.align		8
.nv.constant4:
        /*0000*/ 	.dword	_$_str
	.align		8
        /*0008*/ 	.dword	_$_str_$_2


//--------------------- .text.triton_poi_fused__native_batch_norm_legit_no_training_convolution_hardtanh_13 --------------------------
	.section	.text.triton_poi_fused__native_batch_norm_legit_no_training_convolution_hardtanh_13,"ax",@progbits
	.sectionflags	@"SHF_BARRIERS=1"
	.align	128
        .global         triton_poi_fused__native_batch_norm_legit_no_training_convolution_hardtanh_13
        .type           triton_poi_fused__native_batch_norm_legit_no_training_convolution_hardtanh_13,@function
        .size           triton_poi_fused__native_batch_norm_legit_no_training_convolution_hardtanh_13,(.L_x_1 - triton_poi_fused__native_batch_norm_legit_no_training_convolution_hardtanh_13)
        .other          triton_poi_fused__native_batch_norm_legit_no_training_convolution_hardtanh_13,@"STO_CUDA_ENTRY STV_DEFAULT"
triton_poi_fused__native_batch_norm_legit_no_training_convolution_hardtanh_13:
.text.triton_poi_fused__native_batch_norm_legit_no_training_convolution_hardtanh_13:
[----:B------:R-:W0:Y:S01]  /*0000*/  LDC R1, c[0x0][0x28] ;  /* 0x00000a00ff017b82 */ /* 0x000e220000000800 */
[----:B------:R-:W1:Y:S07]  /*0010*/  S2R R3, SR_CTAID.Y ;  /* 0x0000000000037919 */ /* 0x000e6e0000002600 */
[----:B------:R-:W2:Y:S01]  /*0020*/  LDC.64 R4, c[0x0][0x220] ;  /* 0x00008800ff047b82 */ /* 0x000ea20000000a00 */
[----:B------:R-:W-:Y:S01]  /*0030*/  ULDC.64 UR6, c[0x0][0x208] ;  /* 0x0000820000067ab9 */ /* 0x000fe20000000a00 */
[----:B------:R-:W3:Y:S01]  /*0040*/  S2R R0, SR_TID.X ;  /* 0x0000000000007919 */ /* 0x000ee20000002100 */
[----:B------:R-:W4:Y:S05]  /*0050*/  S2R R8, SR_CTAID.X ;  /* 0x0000000000087919 */ /* 0x000f2a0000002500 */
[----:B------:R-:W5:Y:S08]  /*0060*/  LDC.64 R14, c[0x0][0x218] ;  /* 0x00008600ff0e7b82 */ /* 0x000f700000000a00 */
[----:B------:R-:W4:Y:S08]  /*0070*/  LDC.64 R12, c[0x0][0x210] ;  /* 0x00008400ff0c7b82 */ /* 0x000f300000000a00 */
[----:B------:R-:W5:Y:S01]  /*0080*/  LDC.64 R18, c[0x0][0x228] ;  /* 0x00008a00ff127b82 */ /* 0x000f620000000a00 */
[----:B-1----:R-:W-:Y:S01]  /*0090*/  IMAD.SHL.U32 R2, R3, 0x8, RZ ;  /* 0x0000000803027824 */ /* 0x002fe200078e00ff */
[----:B------:R-:W-:-:S06]  /*00a0*/  SHF.R.S32.HI R6, RZ, 0x1c, R3 ;  /* 0x0000001cff067819 */ /* 0x000fcc0000011403 */
[----:B------:R-:W1:Y:S01]  /*00b0*/  LDC.64 R20, c[0x0][0x230] ;  /* 0x00008c00ff147b82 */ /* 0x000e620000000a00 */
[----:B---3--:R-:W-:Y:S02]  /*00c0*/  LOP3.LUT R3, R0, 0x1, RZ, 0xc0, !PT ;  /* 0x0000000100037812 */ /* 0x008fe400078ec0ff */
[----:B------:R-:W-:-:S03]  /*00d0*/  SGXT R6, R6, 0x1 ;  /* 0x000000010606781a */ /* 0x000fc60000000200 */
[----:B------:R-:W-:-:S05]  /*00e0*/  IMAD R3, R3, 0x4, R2 ;  /* 0x0000000403037824 */ /* 0x000fca00078e0202 */
[----:B------:R-:W-:-:S04]  /*00f0*/  LEA.HI R9, R6, R3, RZ, 0x8 ;  /* 0x0000000306097211 */ /* 0x000fc800078f40ff */
[----:B------:R-:W-:-:S05]  /*0100*/  LOP3.LUT R16, R9, 0xffffff00, RZ, 0xc0, !PT ;  /* 0xffffff0009107812 */ /* 0x000fca00078ec0ff */
[----:B------:R-:W-:-:S04]  /*0110*/  IMAD.IADD R16, R3, 0x1, -R16 ;  /* 0x0000000103107824 */ /* 0x000fc800078e0a10 */
[----:B--2---:R-:W-:-:S06]  /*0120*/  IMAD.WIDE R4, R16, 0x4, R4 ;  /* 0x0000000410047825 */ /* 0x004fcc00078e0204 */
[----:B------:R-:W2:Y:S01]  /*0130*/  LDG.E.EL.128 R4, desc[UR6][R4.64] ;  /* 0x0000000604047981 */ /* 0x000ea2000c2e1d00 */
[----:B------:R-:W-:Y:S01]  /*0140*/  SHF.R.U32.HI R10, RZ, 0x1, R0 ;  /* 0x00000001ff0a7819 */ /* 0x000fe20000011600 */
[----:B----4-:R-:W-:Y:S02]  /*0150*/  IMAD.SHL.U32 R3, R8, 0x40, RZ ;  /* 0x0000004008037824 */ /* 0x010fe400078e00ff */
[----:B-----5:R-:W-:Y:S01]  /*0160*/  IMAD.WIDE R14, R16, 0x4, R14 ;  /* 0x00000004100e7825 */ /* 0x020fe200078e020e */
[----:B------:R-:W-:-:S03]  /*0170*/  SGXT.U32 R8, R10, 0x6 ;  /* 0x000000060a08781a */ /* 0x000fc60000000000 */
[----:B------:R-:W-:Y:S01]  /*0180*/  IMAD.SHL.U32 R10, R9, 0x40, RZ ;  /* 0x00000040090a7824 */ /* 0x000fe200078e00ff */
[----:B------:R-:W-:-:S04]  /*0190*/  LOP3.LUT R9, R3, R8, RZ, 0xfc, !PT ;  /* 0x0000000803097212 */ /* 0x000fc800078efcff */
[----:B------:R-:W-:Y:S01]  /*01a0*/  LOP3.LUT R11, R10, 0xffffc000, RZ, 0xc0, !PT ;  /* 0xffffc0000a0b7812 */ /* 0x000fe200078ec0ff */
[C---:B------:R-:W-:Y:S01]  /*01b0*/  IMAD R24, R9.reuse, 0x100, R16 ;  /* 0x0000010009187824 */ /* 0x040fe200078e0210 */
[----:B------:R-:W-:Y:S02]  /*01c0*/  ISETP.GE.AND P0, PT, R9, 0x40, PT ;  /* 0x000000400900780c */ /* 0x000fe40003f06270 */
[----:B------:R-:W-:Y:S01]  /*01d0*/  CS2R R8, SRZ ;  /* 0x0000000000087805 */ /* 0x000fe2000001ff00 */
[----:B------:R-:W-:Y:S01]  /*01e0*/  IMAD.IADD R24, R24, 0x1, R11 ;  /* 0x0000000118187824 */ /* 0x000fe200078e020b */
[----:B------:R-:W-:-:S03]  /*01f0*/  CS2R R10, SRZ ;  /* 0x00000000000a7805 */ /* 0x000fc6000001ff00 */
[----:B0-----:R-:W-:Y:S02]  /*0200*/  IMAD.WIDE R26, R24, 0x4, R12 ;  /* 0x00000004181a7825 */ /* 0x001fe400078e020c */
[----:B------:R-:W3:Y:S04]  /*0210*/  LDG.E.EL.128 R12, desc[UR6][R14.64] ;  /* 0x000000060e0c7981 */ /* 0x000ee8000c2e1d00 */
[----:B------:R-:W3:Y:S01]  /*0220*/  @!P0 LDG.E.EL.128 R8, desc[UR6][R26.64] ;  /* 0x000000061a088981 */ /* 0x000ee2000c2e1d00 */
[----:B------:R-:W-:-:S04]  /*0230*/  IMAD.WIDE R18, R16, 0x4, R18 ;  /* 0x0000000410127825 */ /* 0x000fc800078e0212 */
[----:B-1----:R-:W-:Y:S02]  /*0240*/  IMAD.WIDE R20, R16, 0x4, R20 ;  /* 0x0000000410147825 */ /* 0x002fe400078e0214 */
[----:B------:R-:W4:Y:S04]  /*0250*/  LDG.E.EL.128 R16, desc[UR6][R18.64] ;  /* 0x0000000612107981 */ /* 0x000f28000c2e1d00 */
[----:B------:R-:W4:Y:S01]  /*0260*/  LDG.E.EL.128 R20, desc[UR6][R20.64] ;  /* 0x0000000614147981 */ /* 0x000f22000c2e1d00 */
[----:B------:R-:W-:Y:S01]  /*0270*/  IMAD.MOV.U32 R25, RZ, RZ, 0x3e800000 ;  /* 0x3e800000ff197424 */ /* 0x000fe200078e00ff */
[----:B------:R-:W0:Y:S01]  /*0280*/  S2UR UR5, SR_CgaCtaId ;  /* 0x00000000000579c3 */ /* 0x000e220000008800 */
[----:B------:R-:W-:Y:S02]  /*0290*/  UMOV UR4, 0x400 ;  /* 0x0000040000047882 */ /* 0x000fe40000000000 */
[----:B0-----:R-:W-:Y:S01]  /*02a0*/  UPRMT UR4, UR5, 0x654, UR4 ;  /* 0x0000065405047896 */ /* 0x001fe20008000004 */
[----:B--2---:R-:W-:Y:S01]  /*02b0*/  FADD R5, R5, 9.9999997473787516356e-06 ;  /* 0x3727c5ac05057421 */ /* 0x004fe20000000000 */
[----:B------:R-:W-:Y:S01]  /*02c0*/  FADD R6, R6, 9.9999997473787516356e-06 ;  /* 0x3727c5ac06067421 */ /* 0x000fe20000000000 */
[----:B------:R-:W-:Y:S01]  /*02d0*/  FADD R4, R4, 9.9999997473787516356e-06 ;  /* 0x3727c5ac04047421 */ /* 0x000fe20000000000 */
[----:B------:R-:W-:-:S03]  /*02e0*/  FADD R7, R7, 9.9999997473787516356e-06 ;  /* 0x3727c5ac07077421 */ /* 0x000fc60000000000 */
[----:B------:R-:W0:Y:S08]  /*02f0*/  MUFU.SQRT R5, R5 ;  /* 0x0000000500057308 */ /* 0x000e300000002000 */
[----:B------:R-:W1:Y:S01]  /*0300*/  MUFU.SQRT R6, R6 ;  /* 0x0000000600067308 */ /* 0x000e620000002000 */
[----:B0-----:R-:W-:-:S07]  /*0310*/  FSETP.GT.AND P6, PT, R5, 8.50705917302346158658e+37, PT ;  /* 0x7e8000000500780b */ /* 0x001fce0003fc4000 */
[----:B------:R-:W0:Y:S01]  /*0320*/  MUFU.SQRT R4, R4 ;  /* 0x0000000400047308 */ /* 0x000e220000002000 */
[----:B------:R-:W-:Y:S01]  /*0330*/  FSETP.GEU.AND P1, PT, R5, 1.175494350822287508e-38, PT ;  /* 0x008000000500780b */ /* 0x000fe20003f2e000 */
[----:B---3--:R-:W-:Y:S01]  /*0340*/  FADD R12, -R12, R8 ;  /* 0x000000080c0c7221 */ /* 0x008fe20000000100 */
[----:B-1----:R-:W-:-:S05]  /*0350*/  FSETP.GT.AND P2, PT, R6, 8.50705917302346158658e+37, PT ;  /* 0x7e8000000600780b */ /* 0x002fca0003f44000 */
[----:B------:R-:W1:Y:S01]  /*0360*/  MUFU.SQRT R7, R7 ;  /* 0x0000000700077308 */ /* 0x000e620000002000 */
[----:B------:R-:W-:Y:S01]  /*0370*/  FSEL R8, R25, 1, P6 ;  /* 0x3f80000019087808 */ /* 0x000fe20003000000 */
[----:B------:R-:W-:Y:S01]  /*0380*/  FADD R9, -R13, R9 ;  /* 0x000000090d097221 */ /* 0x000fe20000000100 */
[----:B------:R-:W-:Y:S01]  /*0390*/  FSETP.GEU.AND P3, PT, R6, 1.175494350822287508e-38, PT ;  /* 0x008000000600780b */ /* 0x000fe20003f6e000 */
[----:B------:R-:W-:Y:S01]  /*03a0*/  @P6 FMUL R5, R5, 0.25 ;  /* 0x3e80000005056820 */ /* 0x000fe20000400000 */
[----:B------:R-:W-:Y:S01]  /*03b0*/  FSEL R26, R25, 1, P2 ;  /* 0x3f800000191a7808 */ /* 0x000fe20001000000 */
[----:B------:R-:W-:Y:S01]  /*03c0*/  @!P1 FMUL R8, R8, 16777216 ;  /* 0x4b80000008089820 */ /* 0x000fe20000400000 */
[C---:B0-----:R-:W-:Y:S01]  /*03d0*/  FSETP.GT.AND P4, PT, R4.reuse, 8.50705917302346158658e+37, PT ;  /* 0x7e8000000400780b */ /* 0x041fe20003f84000 */
[----:B------:R-:W-:Y:S01]  /*03e0*/  @!P1 FMUL R5, R5, 16777216 ;  /* 0x4b80000005059820 */ /* 0x000fe20000400000 */
[----:B------:R-:W-:Y:S01]  /*03f0*/  FSETP.GEU.AND P5, PT, R4, 1.175494350822287508e-38, PT ;  /* 0x008000000400780b */ /* 0x000fe20003fae000 */
[----:B------:R-:W-:Y:S01]  /*0400*/  FADD R10, -R14, R10 ;  /* 0x0000000a0e0a7221 */ /* 0x000fe20000000100 */
[----:B------:R-:W-:Y:S01]  /*0410*/  FSEL R13, R25, 1, P4 ;  /* 0x3f800000190d7808 */ /* 0x000fe20002000000 */
[----:B------:R-:W-:Y:S01]  /*0420*/  @P2 FMUL R6, R6, 0.25 ;  /* 0x3e80000006062820 */ /* 0x000fe20000400000 */
[----:B------:R-:W-:Y:S01]  /*0430*/  FADD R11, -R15, R11 ;  /* 0x0000000b0f0b7221 */ /* 0x000fe20000000100 */
[----:B------:R-:W0:Y:S01]  /*0440*/  MUFU.RCP R5, R5 ;  /* 0x0000000500057308 */ /* 0x000e220000001000 */
[C---:B-1----:R-:W-:Y:S01]  /*0450*/  FSETP.GT.AND P6, PT, R7.reuse, 8.50705917302346158658e+37, PT ;  /* 0x7e8000000700780b */ /* 0x042fe20003fc4000 */
[----:B------:R-:W-:Y:S01]  /*0460*/  @!P3 FMUL R6, R6, 16777216 ;  /* 0x4b8000000606b820 */ /* 0x000fe20000400000 */
[----:B------:R-:W-:Y:S01]  /*0470*/  FSETP.GEU.AND P2, PT, R7, 1.175494350822287508e-38, PT ;  /* 0x008000000700780b */ /* 0x000fe20003f4e000 */
[----:B------:R-:W-:Y:S01]  /*0480*/  @!P3 FMUL R26, R26, 16777216 ;  /* 0x4b8000001a1ab820 */ /* 0x000fe20000400000 */
[----:B------:R-:W-:-:S02]  /*0490*/  IMAD.SHL.U32 R14, R0, 0x10, RZ ;  /* 0x00000010000e7824 */ /* 0x000fc400078e00ff */
[----:B------:R-:W-:Y:S01]  /*04a0*/  @P4 FMUL R4, R4, 0.25 ;  /* 0x3e80000004044820 */ /* 0x000fe20000400000 */
[----:B------:R1:W2:Y:S01]  /*04b0*/  MUFU.RCP R27, R6 ;  /* 0x00000006001b7308 */ /* 0x0002a20000001000 */
[----:B------:R-:W-:Y:S02]  /*04c0*/  @!P5 FMUL R13, R13, 16777216 ;  /* 0x4b8000000d0dd820 */ /* 0x000fe40000400000 */
[----:B------:R-:W-:-:S03]  /*04d0*/  @!P5 FMUL R4, R4, 16777216 ;  /* 0x4b8000000404d820 */ /* 0x000fc60000400000 */
[----:B------:R-:W-:Y:S01]  /*04e0*/  @P6 FMUL R7, R7, 0.25 ;  /* 0x3e80000007076820 */ /* 0x000fe20000400000 */
[----:B0-----:R-:W-:Y:S02]  /*04f0*/  FMUL R8, R5, R8 ;  /* 0x0000000805087220 */ /* 0x001fe40000400000 */
[----:B------:R-:W0:Y:S01]  /*0500*/  MUFU.RCP R4, R4 ;  /* 0x0000000400047308 */ /* 0x000e220000001000 */
[----:B-1----:R-:W-:Y:S01]  /*0510*/  FSEL R6, R25, 1, P6 ;  /* 0x3f80000019067808 */ /* 0x002fe20003000000 */
[----:B------:R-:W-:Y:S01]  /*0520*/  @!P2 FMUL R7, R7, 16777216 ;  /* 0x4b8000000707a820 */ /* 0x000fe20000400000 */
[----:B------:R-:W-:-:S03]  /*0530*/  FMUL R8, R8, R9 ;  /* 0x0000000908087220 */ /* 0x000fc60000400000 */
[----:B------:R-:W-:Y:S01]  /*0540*/  @!P2 FMUL R6, R6, 16777216 ;  /* 0x4b8000000606a820 */ /* 0x000fe20000400000 */
[----:B--2---:R-:W-:Y:S01]  /*0550*/  FMUL R27, R27, R26 ;  /* 0x0000001a1b1b7220 */ /* 0x004fe20000400000 */
[----:B------:R-:W1:Y:S01]  /*0560*/  MUFU.RCP R7, R7 ;  /* 0x0000000700077308 */ /* 0x000e620000001000 */
[----:B----4-:R-:W-:Y:S02]  /*0570*/  FFMA R8, R17, R8, R21 ;  /* 0x0000000811087223 */ /* 0x010fe40000000015 */
[----:B------:R-:W-:Y:S01]  /*0580*/  FMUL R27, R27, R10 ;  /* 0x0000000a1b1b7220 */ /* 0x000fe20000400000 */
[----:B------:R-:W-:Y:S02]  /*0590*/  SHF.R.U32.HI R10, RZ, 0x1, R0 ;  /* 0x00000001ff0a7819 */ /* 0x000fe40000011600 */
[----:B------:R-:W-:Y:S01]  /*05a0*/  FSETP.GTU.AND P1, PT, R8, RZ, PT ;  /* 0x000000ff0800720b */ /* 0x000fe20003f2c000 */
[----:B0-----:R-:W-:Y:S01]  /*05b0*/  FMUL R13, R4, R13 ;  /* 0x0000000d040d7220 */ /* 0x001fe20000400000 */
[----:B------:R-:W-:Y:S01]  /*05c0*/  FFMA R18, R18, R27, R22 ;  /* 0x0000001b12127223 */ /* 0x000fe20000000016 */
[----:B------:R-:W-:-:S02]  /*05d0*/  SGXT.U32 R10, R10, 0x6 ;  /* 0x000000060a0a781a */ /* 0x000fc40000000000 */
[----:B------:R-:W-:Y:S01]  /*05e0*/  FMUL R13, R13, R12 ;  /* 0x0000000c0d0d7220 */ /* 0x000fe20000400000 */
[----:B------:R-:W-:Y:S02]  /*05f0*/  FSEL R5, R8, RZ, P1 ;  /* 0x000000ff08057208 */ /* 0x000fe40000800000 */
[----:B------:R-:W-:Y:S01]  /*0600*/  FSETP.GTU.AND P2, PT, R18, RZ, PT ;  /* 0x000000ff1200720b */ /* 0x000fe20003f4c000 */
[----:B-1----:R-:W-:Y:S01]  /*0610*/  FMUL R6, R7, R6 ;  /* 0x0000000607067220 */ /* 0x002fe20000400000 */
[----:B------:R-:W-:Y:S01]  /*0620*/  FFMA R13, R16, R13, R20 ;  /* 0x0000000d100d7223 */ /* 0x000fe20000000014 */
[----:B------:R-:W-:Y:S02]  /*0630*/  FSETP.GEU.AND P5, PT, R5, 6, PT ;  /* 0x40c000000500780b */ /* 0x000fe40003fae000 */
[----:B------:R-:W-:Y:S01]  /*0640*/  FMUL R6, R6, R11 ;  /* 0x0000000b06067220 */ /* 0x000fe20000400000 */
[----:B------:R-:W-:Y:S02]  /*0650*/  LOP3.LUT R11, R0, 0x1, RZ, 0xc0, !PT ;  /* 0x00000001000b7812 */ /* 0x000fe400078ec0ff */
[----:B------:R-:W-:Y:S01]  /*0660*/  FSETP.GTU.AND P3, PT, R13, RZ, PT ;  /* 0x000000ff0d00720b */ /* 0x000fe20003f6c000 */
[----:B------:R-:W-:Y:S01]  /*0670*/  FFMA R19, R19, R6, R23 ;  /* 0x0000000613137223 */ /* 0x000fe20000000017 */
[----:B------:R-:W-:Y:S01]  /*0680*/  FSEL R6, R18, RZ, P2 ;  /* 0x000000ff12067208 */ /* 0x000fe20001000000 */
[----:B------:R-:W-:Y:S01]  /*0690*/  IMAD.SHL.U32 R9, R11, 0x100, RZ ;  /* 0x000001000b097824 */ /* 0x000fe200078e00ff */
[----:B------:R-:W-:-:S02]  /*06a0*/  FSEL R4, R13, RZ, P3 ;  /* 0x000000ff0d047208 */ /* 0x000fc40001800000 */
[C---:B------:R-:W-:Y:S02]  /*06b0*/  FSETP.GTU.AND P1, PT, R19.reuse, RZ, PT ;  /* 0x000000ff1300720b */ /* 0x040fe40003f2c000 */
[----:B------:R-:W-:Y:S02]  /*06c0*/  FSETP.GEU.AND P3, PT, R6, 6, PT ;  /* 0x40c000000600780b */ /* 0x000fe40003f6e000 */
[----:B------:R-:W-:Y:S02]  /*06d0*/  FSEL R7, R19, RZ, P1 ;  /* 0x000000ff13077208 */ /* 0x000fe40000800000 */
[----:B------:R-:W-:Y:S02]  /*06e0*/  FSETP.GEU.AND P1, PT, R4, 6, PT ;  /* 0x40c000000400780b */ /* 0x000fe40003f2e000 */
[----:B------:R-:W-:Y:S02]  /*06f0*/  FSETP.GEU.AND P2, PT, R7, 6, PT ;  /* 0x40c000000700780b */ /* 0x000fe40003f4e000 */
[----:B------:R-:W-:-:S02]  /*0700*/  FSETP.NAN.AND P6, PT, R5, R5, PT ;  /* 0x000000050500720b */ /* 0x000fc40003fc8000 */
[----:B------:R-:W-:Y:S02]  /*0710*/  PRMT R10, R10, 0x6540, R11 ;  /* 0x000065400a0a7816 */ /* 0x000fe4000000000b */
[----:B------:R-:W-:Y:S02]  /*0720*/  LEA R11, R11, UR4, 0x4 ;  /* 0x000000040b0b7c11 */ /* 0x000fe4000f8e20ff */
[----:B------:R-:W-:Y:S02]  /*0730*/  LEA.HI R9, R9, UR4, RZ, 0x1c ;  /* 0x0000000409097c11 */ /* 0x000fe4000f8fe0ff */
[----:B------:R-:W-:Y:S01]  /*0740*/  FSETP.NAN.AND P4, PT, R4, R4, PT ;  /* 0x000000040400720b */ /* 0x000fe20003f88000 */
[C---:B------:R-:W-:Y:S01]  /*0750*/  IMAD R17, R10.reuse, 0x4, R11 ;  /* 0x000000040a117824 */ /* 0x040fe200078e020b */
[----:B------:R-:W-:Y:S01]  /*0760*/  @P5 FSEL R5, R5, 6, P6 ;  /* 0x40c0000005055808 */ /* 0x000fe20003000000 */
[----:B------:R-:W-:Y:S01]  /*0770*/  IMAD R16, R10, 0x4, R9 ;  /* 0x000000040a107824 */ /* 0x000fe200078e0209 */
[----:B------:R-:W-:-:S02]  /*0780*/  FSETP.NAN.AND P5, PT, R6, R6, PT ;  /* 0x000000060600720b */ /* 0x000fc40003fa8000 */
[C---:B------:R-:W-:Y:S02]  /*0790*/  FSETP.NAN.AND P6, PT, R7.reuse, R7, PT ;  /* 0x000000070700720b */ /* 0x040fe40003fc8000 */
[----:B------:R-:W-:Y:S02]  /*07a0*/  @P1 FSEL R4, R4, 6, P4 ;  /* 0x40c0000004041808 */ /* 0x000fe40002000000 */
[----:B------:R-:W-:Y:S02]  /*07b0*/  @P3 FSEL R6, R6, 6, P5 ;  /* 0x40c0000006063808 */ /* 0x000fe40002800000 */
[----:B------:R-:W-:Y:S01]  /*07c0*/  @P2 FSEL R7, R7, 6, P6 ;  /* 0x40c0000007072808 */ /* 0x000fe20003000000 */
[----:B------:R0:W-:Y:S01]  /*07d0*/  STS [R17], R4 ;  /* 0x0000000411007388 */ /* 0x0001e20000000800 */
[----:B------:R-:W-:Y:S02]  /*07e0*/  SHF.R.U32.HI R12, RZ, 0x2, R0 ;  /* 0x00000002ff0c7819 */ /* 0x000fe40000011600 */
[----:B------:R-:W-:Y:S01]  /*07f0*/  LOP3.LUT R13, R14, 0x7f0, RZ, 0xc0, !PT ;  /* 0x000007f00e0d7812 */ /* 0x000fe200078ec0ff */
[----:B------:R-:W-:Y:S01]  /*0800*/  STS [R16+0x104], R5 ;  /* 0x0001040510007388 */ /* 0x000fe20000000800 */
[----:B------:R-:W-:Y:S01]  /*0810*/  LOP3.LUT R12, R12, 0x1c, RZ, 0xc0, !PT ;  /* 0x0000001c0c0c7812 */ /* 0x000fe200078ec0ff */
[----:B------:R-:W1:Y:S02]  /*0820*/  LDC.64 R14, c[0x0][0x238] ;  /* 0x00008e00ff0e7b82 */ /* 0x000e640000000a00 */
[----:B------:R-:W-:Y:S01]  /*0830*/  STS [R16+0x208], R6 ;  /* 0x0002080610007388 */ /* 0x000fe20000000800 */
[----:B------:R-:W-:-:S02]  /*0840*/  IADD3 R18, R13, UR4, R12 ;  /* 0x000000040d127c10 */ /* 0x000fc4000fffe00c */
[----:B0-----:R-:W-:Y:S01]  /*0850*/  SHF.R.U32.HI R17, RZ, 0x4, R0 ;  /* 0x00000004ff117819 */ /* 0x001fe20000011600 */
[----:B------:R-:W-:Y:S01]  /*0860*/  STS [R16+0x30c], R7 ;  /* 0x00030c0710007388 */ /* 0x000fe20000000800 */
[----:B------:R-:W-:Y:S01]  /*0870*/  IMAD.SHL.U32 R0, R0, 0x4, RZ ;  /* 0x0000000400007824 */ /* 0x000fe200078e00ff */
[----:B------:R-:W0:Y:S01]  /*0880*/  LDC.64 R12, c[0x0][0x240] ;  /* 0x00009000ff0c7b82 */ /* 0x000e220000000a00 */
[----:B------:R-:W-:-:S07]  /*0890*/  SGXT.U32 R17, R17, 0x3 ;  /* 0x000000031111781a */ /* 0x000fce0000000000 */
[----:B------:R-:W-:Y:S01]  /*08a0*/  BAR.SYNC.DEFER_BLOCKING 0x0 ;  /* 0x0000000000007b1d */ /* 0x000fe20000010000 */
[----:B------:R-:W-:Y:S02]  /*08b0*/  LOP3.LUT R0, R3, 0x3c, R0, 0xf8, !PT ;  /* 0x0000003c03007812 */ /* 0x000fe400078ef800 */
[----:B------:R-:W-:Y:S02]  /*08c0*/  LOP3.LUT R17, R2, R17, RZ, 0xfc, !PT ;  /* 0x0000001102117212 */ /* 0x000fe400078efcff */
[----:B------:R-:W-:-:S03]  /*08d0*/  ISETP.GE.AND P1, PT, R0, 0x40, PT ;  /* 0x000000400000780c */ /* 0x000fc60003f26270 */
[----:B------:R-:W-:-:S04]  /*08e0*/  IMAD R17, R17, 0x40, R0 ;  /* 0x0000004011117824 */ /* 0x000fc800078e0200 */
[----:B-1----:R-:W-:-:S04]  /*08f0*/  IMAD.WIDE R14, R17, 0x4, R14 ;  /* 0x00000004110e7825 */ /* 0x002fc800078e020e */
[----:B0-----:R-:W-:Y:S01]  /*0900*/  IMAD.WIDE R12, R24, 0x4, R12 ;  /* 0x00000004180c7825 */ /* 0x001fe200078e020c */
[----:B------:R-:W-:Y:S04]  /*0910*/  LDS R8, [R18] ;  /* 0x0000000012087984 */ /* 0x000fe80000000800 */
[----:B------:R-:W-:Y:S04]  /*0920*/  LDS R9, [R18+0x4] ;  /* 0x0000040012097984 */ /* 0x000fe80000000800 */
[----:B------:R-:W-:Y:S04]  /*0930*/  LDS R10, [R18+0x8] ;  /* 0x00000800120a7984 */ /* 0x000fe80000000800 */
[----:B------:R-:W0:Y:S04]  /*0940*/  LDS R11, [R18+0xc] ;  /* 0x00000c00120b7984 */ /* 0x000e280000000800 */
[----:B0-----:R0:W-:Y:S02]  /*0950*/  @!P1 STG.E.128 desc[UR6][R14.64], R8 ;  /* 0x000000080e009986 */ /* 0x0011e4000c101d06 */
[----:B0-----:R-:W-:Y:S05]  /*0960*/  @P0 EXIT ;  /* 0x000000000000094d */ /* 0x001fea0003800000 */
[----:B------:R-:W-:Y:S01]  /*0970*/  STG.E.128 desc[UR6][R12.64], R4 ;  /* 0x000000040c007986 */ /* 0x000fe2000c101d06 */
[----:B------:R-:W-:Y:S05]  /*0980*/  EXIT ;  /* 0x000000000000794d */ /* 0x000fea0003800000 */
.L_x_0:
[----:B------:R-:W-:-:S00]  /*0990*/  BRA `(.L_x_0) ;  /* 0xfffffffc00fc7947 */ /* 0x000fc0000383ffff */
[----:B------:R-:W-:-:S00]  /*09a0*/  NOP ;  /* 0x0000000000007918 */ /* 0x000fc00000000000 */
        /* <DEDUP_REMOVED lines=13> */
.L_x_1:


//--------------------- .nv.global.init           --------------------------
	.section	.nv.global.init,"aw",@progbits
.nv.global.init:
	.type		_$_str,@object
	.size		_$_str,(_$_str_$_2 - _$_str)
_$_str:
        /*0000*/ 	.byte	0x5f, 0x5f, 0x43, 0x55, 0x44, 0x41, 0x5f, 0x46, 0x54, 0x5a, 0x00
	.type		_$_str_$_2,@object
	.size		_$_str_$_2,(.L_1 - _$_str_$_2)
_$_str_$_2:
        /*000b*/ 	.byte	0x5f, 0x5f, 0x43, 0x55, 0x44, 0x41, 0x5f, 0x50, 0x52, 0x45, 0x43, 0x5f, 0x53, 0x51, 0x52, 0x54
        /*001b*/ 	.byte	0x00
.L_1:


//--------------------- .nv.shared.triton_poi_fused__native_batch_norm_legit_no_training_convolution_hardtanh_13 --------------------------
	.section	.nv.shared.triton_poi_fused__native_batch_norm_legit_no_training_convolution_hardtanh_13,"aw",@nobits
	.sectionflags	@""
	.align	16
	.zero		1024


//--------------------- .nv.constant0.triton_poi_fused__native_batch_norm_legit_no_training_convolution_hardtanh_13 --------------------------
	.section	.nv.constant0.triton_poi_fused__native_batch_norm_legit_no_training_convolution_hardtanh_13,"a",@progbits
	.sectionflags	@""
	.align	4
.nv.constant0.triton_poi_fused__native_batch_norm_legit_no_training_convolution_hardtanh_13:
	.zero		592
